//
// Generated by NVIDIA NVVM Compiler
//
// Compiler Build ID: CL-36424714
// Cuda compilation tools, release 13.0, V13.0.88
// Based on NVVM 20.0.0
//

.version 9.0
.target sm_100
.address_size 64

	// .globl	_Z15MatrixMulKernelPfS_S_i
// _ZZ15MatrixMulKernelPfS_S_iE3Mds has been demoted
// _ZZ15MatrixMulKernelPfS_S_iE3Nds has been demoted

.visible .entry _Z15MatrixMulKernelPfS_S_i(
	.param .u64 .ptr .align 1 _Z15MatrixMulKernelPfS_S_i_param_0,
	.param .u64 .ptr .align 1 _Z15MatrixMulKernelPfS_S_i_param_1,
	.param .u64 .ptr .align 1 _Z15MatrixMulKernelPfS_S_i_param_2,
	.param .u32 _Z15MatrixMulKernelPfS_S_i_param_3
)
{
	.reg .pred 	%p<4>;
	.reg .b32 	%r<37>;
	.reg .b32 	%f<105>;
	.reg .b64 	%rd<13>;
	// demoted variable
	.shared .align 4 .b8 _ZZ15MatrixMulKernelPfS_S_iE3Mds[4096];
	// demoted variable
	.shared .align 4 .b8 _ZZ15MatrixMulKernelPfS_S_iE3Nds[4096];
	ld.param.u64 	%rd3, [_Z15MatrixMulKernelPfS_S_i_param_0];
	ld.param.u64 	%rd4, [_Z15MatrixMulKernelPfS_S_i_param_1];
	ld.param.u64 	%rd5, [_Z15MatrixMulKernelPfS_S_i_param_2];
	ld.param.u32 	%r21, [_Z15MatrixMulKernelPfS_S_i_param_3];
	mov.u32 	%r22, %ctaid.x;
	mov.u32 	%r23, %ctaid.y;
	mov.u32 	%r1, %tid.x;
	mov.u32 	%r2, %tid.y;
	shl.b32 	%r24, %r23, 5;
	add.s32 	%r3, %r24, %r2;
	shl.b32 	%r4, %r22, 5;
	add.s32 	%r25, %r4, %r1;
	max.s32 	%r26, %r3, %r25;
	setp.ge.s32 	%p1, %r26, %r21;
	@%p1 bra 	$L__BB0_5;
	setp.lt.u32 	%p2, %r21, 32;
	mov.f32 	%f104, 0f00000000;
	@%p2 bra 	$L__BB0_4;
	shl.b32 	%r27, %r2, 7;
	mov.u32 	%r28, _ZZ15MatrixMulKernelPfS_S_iE3Mds;
	add.s32 	%r6, %r28, %r27;
	shl.b32 	%r29, %r1, 2;
	add.s32 	%r7, %r6, %r29;
	mov.u32 	%r30, _ZZ15MatrixMulKernelPfS_S_iE3Nds;
	add.s32 	%r9, %r30, %r29;
	add.s32 	%r8, %r9, %r27;
	shr.u32 	%r31, %r21, 5;
	neg.s32 	%r36, %r31;
	mad.lo.s32 	%r35, %r21, %r3, %r1;
	mad.lo.s32 	%r32, %r2, %r21, %r1;
	add.s32 	%r34, %r32, %r4;
	shl.b32 	%r13, %r21, 5;
	cvta.to.global.u64 	%rd1, %rd3;
	cvta.to.global.u64 	%rd2, %rd4;
	mov.f32 	%f104, 0f00000000;
$L__BB0_3:
	mul.wide.s32 	%rd6, %r35, 4;
	add.s64 	%rd7, %rd1, %rd6;
	ld.global.f32 	%f6, [%rd7];
	st.shared.f32 	[%r7], %f6;
	mul.wide.u32 	%rd8, %r34, 4;
	add.s64 	%rd9, %rd2, %rd8;
	ld.global.f32 	%f7, [%rd9];
	st.shared.f32 	[%r8], %f7;
	bar.sync 	0;
	ld.shared.f32 	%f8, [%r6];
	ld.shared.f32 	%f9, [%r9];
	fma.rn.f32 	%f10, %f8, %f9, %f104;
	ld.shared.f32 	%f11, [%r6+4];
	ld.shared.f32 	%f12, [%r9+128];
	fma.rn.f32 	%f13, %f11, %f12, %f10;
	ld.shared.f32 	%f14, [%r6+8];
	ld.shared.f32 	%f15, [%r9+256];
	fma.rn.f32 	%f16, %f14, %f15, %f13;
	ld.shared.f32 	%f17, [%r6+12];
	ld.shared.f32 	%f18, [%r9+384];
	fma.rn.f32 	%f19, %f17, %f18, %f16;
	ld.shared.f32 	%f20, [%r6+16];
	ld.shared.f32 	%f21, [%r9+512];
	fma.rn.f32 	%f22, %f20, %f21, %f19;
	ld.shared.f32 	%f23, [%r6+20];
	ld.shared.f32 	%f24, [%r9+640];
	fma.rn.f32 	%f25, %f23, %f24, %f22;
	ld.shared.f32 	%f26, [%r6+24];
	ld.shared.f32 	%f27, [%r9+768];
	fma.rn.f32 	%f28, %f26, %f27, %f25;
	ld.shared.f32 	%f29, [%r6+28];
	ld.shared.f32 	%f30, [%r9+896];
	fma.rn.f32 	%f31, %f29, %f30, %f28;
	ld.shared.f32 	%f32, [%r6+32];
	ld.shared.f32 	%f33, [%r9+1024];
	fma.rn.f32 	%f34, %f32, %f33, %f31;
	ld.shared.f32 	%f35, [%r6+36];
	ld.shared.f32 	%f36, [%r9+1152];
	fma.rn.f32 	%f37, %f35, %f36, %f34;
	ld.shared.f32 	%f38, [%r6+40];
	ld.shared.f32 	%f39, [%r9+1280];
	fma.rn.f32 	%f40, %f38, %f39, %f37;
	ld.shared.f32 	%f41, [%r6+44];
	ld.shared.f32 	%f42, [%r9+1408];
	fma.rn.f32 	%f43, %f41, %f42, %f40;
	ld.shared.f32 	%f44, [%r6+48];
	ld.shared.f32 	%f45, [%r9+1536];
	fma.rn.f32 	%f46, %f44, %f45, %f43;
	ld.shared.f32 	%f47, [%r6+52];
	ld.shared.f32 	%f48, [%r9+1664];
	fma.rn.f32 	%f49, %f47, %f48, %f46;
	ld.shared.f32 	%f50, [%r6+56];
	ld.shared.f32 	%f51, [%r9+1792];
	fma.rn.f32 	%f52, %f50, %f51, %f49;
	ld.shared.f32 	%f53, [%r6+60];
	ld.shared.f32 	%f54, [%r9+1920];
	fma.rn.f32 	%f55, %f53, %f54, %f52;
	ld.shared.f32 	%f56, [%r6+64];
	ld.shared.f32 	%f57, [%r9+2048];
	fma.rn.f32 	%f58, %f56, %f57, %f55;
	ld.shared.f32 	%f59, [%r6+68];
	ld.shared.f32 	%f60, [%r9+2176];
	fma.rn.f32 	%f61, %f59, %f60, %f58;
	ld.shared.f32 	%f62, [%r6+72];
	ld.shared.f32 	%f63, [%r9+2304];
	fma.rn.f32 	%f64, %f62, %f63, %f61;
	ld.shared.f32 	%f65, [%r6+76];
	ld.shared.f32 	%f66, [%r9+2432];
	fma.rn.f32 	%f67, %f65, %f66, %f64;
	ld.shared.f32 	%f68, [%r6+80];
	ld.shared.f32 	%f69, [%r9+2560];
	fma.rn.f32 	%f70, %f68, %f69, %f67;
	ld.shared.f32 	%f71, [%r6+84];
	ld.shared.f32 	%f72, [%r9+2688];
	fma.rn.f32 	%f73, %f71, %f72, %f70;
	ld.shared.f32 	%f74, [%r6+88];
	ld.shared.f32 	%f75, [%r9+2816];
	fma.rn.f32 	%f76, %f74, %f75, %f73;
	ld.shared.f32 	%f77, [%r6+92];
	ld.shared.f32 	%f78, [%r9+2944];
	fma.rn.f32 	%f79, %f77, %f78, %f76;
	ld.shared.f32 	%f80, [%r6+96];
	ld.shared.f32 	%f81, [%r9+3072];
	fma.rn.f32 	%f82, %f80, %f81, %f79;
	ld.shared.f32 	%f83, [%r6+100];
	ld.shared.f32 	%f84, [%r9+3200];
	fma.rn.f32 	%f85, %f83, %f84, %f82;
	ld.shared.f32 	%f86, [%r6+104];
	ld.shared.f32 	%f87, [%r9+3328];
	fma.rn.f32 	%f88, %f86, %f87, %f85;
	ld.shared.f32 	%f89, [%r6+108];
	ld.shared.f32 	%f90, [%r9+3456];
	fma.rn.f32 	%f91, %f89, %f90, %f88;
	ld.shared.f32 	%f92, [%r6+112];
	ld.shared.f32 	%f93, [%r9+3584];
	fma.rn.f32 	%f94, %f92, %f93, %f91;
	ld.shared.f32 	%f95, [%r6+116];
	ld.shared.f32 	%f96, [%r9+3712];
	fma.rn.f32 	%f97, %f95, %f96, %f94;
	ld.shared.f32 	%f98, [%r6+120];
	ld.shared.f32 	%f99, [%r9+3840];
	fma.rn.f32 	%f100, %f98, %f99, %f97;
	ld.shared.f32 	%f101, [%r6+124];
	ld.shared.f32 	%f102, [%r9+3968];
	fma.rn.f32 	%f104, %f101, %f102, %f100;
	bar.sync 	0;
	add.s32 	%r36, %r36, 1;
	setp.ne.s32 	%p3, %r36, 0;
	add.s32 	%r35, %r35, 32;
	add.s32 	%r34, %r34, %r13;
	@%p3 bra 	$L__BB0_3;
$L__BB0_4:
	mad.lo.s32 	%r33, %r21, %r3, %r25;
	cvta.to.global.u64 	%rd10, %rd5;
	mul.wide.u32 	%rd11, %r33, 4;
	add.s64 	%rd12, %rd10, %rd11;
	st.global.f32 	[%rd12], %f104;
$L__BB0_5:
	ret;

}


// ===== COMPILED SASS (sm_100) =====

	.target	sm_100

	.elftype	@"ET_EXEC"


//--------------------- .note.nv.tkinfo           --------------------------
	.section	.note.nv.tkinfo,"",@"SHT_NOTE"
	.sectionflags	@"SHF_NOTE_NV_TKINFO"
	.tkinfo
        /*0018*/ 	.word	0x00000002
        /*0030*/ 	.string	""
        /*0030*/ 	.string	"ptxas"
        /*0030*/ 	.string	"Cuda compilation tools, release 13.0, V13.0.88"
        /*0030*/ 	.string	"Build cuda_13.0.r13.0/compiler.36424714_0"
        /*0030*/ 	.string	"-arch sm_100 -m 64 "



//--------------------- .note.nv.cuinfo           --------------------------
	.section	.note.nv.cuinfo,"",@"SHT_NOTE"
	.sectionflags	@"SHF_NOTE_NV_CUINFO"
        /*0018*/ 	.short	0x0002
        /*001a*/ 	.short	0x0064
        /*001c*/ 	.short	0x0082
	.zero		2


//--------------------- .nv.info                  --------------------------
	.section	.nv.info,"",@"SHT_CUDA_INFO"
	.align	4


	//----- nvinfo : EIATTR_REGCOUNT
	.align		4
        /*0000*/ 	.byte	0x04, 0x2f
        /*0002*/ 	.short	(.L_1 - .L_0)
	.align		4
.L_0:
        /*0004*/ 	.word	index@(_Z15MatrixMulKernelPfS_S_i)
        /*0008*/ 	.word	0x00000020


	//----- nvinfo : EIATTR_FRAME_SIZE
	.align		4
.L_1:
        /*000c*/ 	.byte	0x04, 0x11
        /*000e*/ 	.short	(.L_3 - .L_2)
	.align		4
.L_2:
        /*0010*/ 	.word	index@(_Z15MatrixMulKernelPfS_S_i)
        /*0014*/ 	.word	0x00000000


	//----- nvinfo : EIATTR_MIN_STACK_SIZE
	.align		4
.L_3:
        /*0018*/ 	.byte	0x04, 0x12
        /*001a*/ 	.short	(.L_5 - .L_4)
	.align		4
.L_4:
        /*001c*/ 	.word	index@(_Z15MatrixMulKernelPfS_S_i)
        /*0020*/ 	.word	0x00000000
.L_5:


//--------------------- .nv.compat                --------------------------
	.section	.nv.compat,"",@"SHT_CUDA_COMPAT_INFO"
	.align	4
        /*0000*/ 	.byte	0x02, 0x09, 0x00, 0x00, 0x02, 0x02, 0x01, 0x00, 0x02, 0x05, 0x05, 0x00, 0x03, 0x07, 0x01, 0x01
        /*0010*/ 	.byte	0x02, 0x03, 0x00, 0x00, 0x02, 0x06, 0x01, 0x00, 0x04, 0x0b, 0x08, 0x00, 0x09, 0x00, 0x00, 0x00
        /*0020*/ 	.byte	0x00, 0x00, 0x00, 0x00


//--------------------- .nv.info._Z15MatrixMulKernelPfS_S_i --------------------------
	.section	.nv.info._Z15MatrixMulKernelPfS_S_i,"",@"SHT_CUDA_INFO"
	.sectionflags	@""
	.align	4


	//----- nvinfo : EIATTR_CUDA_API_VERSION
	.align		4
        /*0000*/ 	.byte	0x04, 0x37
        /*0002*/ 	.short	(.L_7 - .L_6)
.L_6:
        /*0004*/ 	.word	0x00000082


	//----- nvinfo : EIATTR_KPARAM_INFO
	.align		4
.L_7:
        /*0008*/ 	.byte	0x04, 0x17
        /*000a*/ 	.short	(.L_9 - .L_8)
.L_8:
        /*000c*/ 	.word	0x00000000
        /*0010*/ 	.short	0x0003
        /*0012*/ 	.short	0x0018
        /*0014*/ 	.byte	0x00, 0xf0, 0x11, 0x00


	//----- nvinfo : EIATTR_KPARAM_INFO
	.align		4
.L_9:
        /*0018*/ 	.byte	0x04, 0x17
        /*001a*/ 	.short	(.L_11 - .L_10)
.L_10:
        /*001c*/ 	.word	0x00000000
        /*0020*/ 	.short	0x0002
        /*0022*/ 	.short	0x0010
        /*0024*/ 	.byte	0x00, 0xf5, 0x21, 0x00


	//----- nvinfo : EIATTR_KPARAM_INFO
	.align		4
.L_11:
        /*0028*/ 	.byte	0x04, 0x17
        /*002a*/ 	.short	(.L_13 - .L_12)
.L_12:
        /*002c*/ 	.word	0x00000000
        /*0030*/ 	.short	0x0001
        /*0032*/ 	.short	0x0008
        /*0034*/ 	.byte	0x00, 0xf5, 0x21, 0x00


	//----- nvinfo : EIATTR_KPARAM_INFO
	.align		4
.L_13:
        /*0038*/ 	.byte	0x04, 0x17
        /*003a*/ 	.short	(.L_15 - .L_14)
.L_14:
        /*003c*/ 	.word	0x00000000
        /*0040*/ 	.short	0x0000
        /*0042*/ 	.short	0x0000
        /*0044*/ 	.byte	0x00, 0xf5, 0x21, 0x00


	//----- nvinfo : EIATTR_SPARSE_MMA_MASK
	.align		4
.L_15:
        /*0048*/ 	.byte	0x03, 0x50
        /*004a*/ 	.short	0x0000


	//----- nvinfo : EIATTR_MAXREG_COUNT
	.align		4
        /*004c*/ 	.byte	0x03, 0x1b
        /*004e*/ 	.short	0x00ff


	//----- nvinfo : EIATTR_NUM_BARRIERS
	.align		4
        /*0050*/ 	.byte	0x02, 0x4c
        /*0052*/ 	.byte	0x01
	.zero		1


	//----- nvinfo : EIATTR_MERCURY_ISA_VERSION
	.align		4
        /*0054*/ 	.byte	0x03, 0x5f
        /*0056*/ 	.short	0x0101


	//----- nvinfo : EIATTR_VRC_CTA_INIT_COUNT
	.align		4
        /*0058*/ 	.byte	0x02, 0x4a
	.zero		1
	.zero		1


	//----- nvinfo : EIATTR_EXIT_INSTR_OFFSETS
	.align		4
        /*005c*/ 	.byte	0x04, 0x1c
        /*005e*/ 	.short	(.L_17 - .L_16)


	//   ....[0]....
.L_16:
        /*0060*/ 	.word	0x000000a0


	//   ....[1]....
        /*0064*/ 	.word	0x00000790


	//----- nvinfo : EIATTR_CBANK_PARAM_SIZE
	.align		4
.L_17:
        /*0068*/ 	.byte	0x03, 0x19
        /*006a*/ 	.short	0x001c


	//----- nvinfo : EIATTR_PARAM_CBANK
	.align		4
        /*006c*/ 	.byte	0x04, 0x0a
        /*006e*/ 	.short	(.L_19 - .L_18)
	.align		4
.L_18:
        /*0070*/ 	.word	index@(.nv.constant0._Z15MatrixMulKernelPfS_S_i)
        /*0074*/ 	.short	0x0380
        /*0076*/ 	.short	0x001c


	//----- nvinfo : EIATTR_SW_WAR
	.align		4
.L_19:
        /*0078*/ 	.byte	0x04, 0x36
        /*007a*/ 	.short	(.L_21 - .L_20)
.L_20:
        /*007c*/ 	.word	0x00000008
.L_21:


//--------------------- .nv.callgraph             --------------------------
	.section	.nv.callgraph,"",@"SHT_CUDA_CALLGRAPH"
	.align	4
	.sectionentsize	8
	.align		4
        /*0000*/ 	.word	0x00000000
	.align		4
        /*0004*/ 	.word	0xffffffff
	.align		4
        /*0008*/ 	.word	0x00000000
	.align		4
        /*000c*/ 	.word	0xfffffffe
	.align		4
        /*0010*/ 	.word	0x00000000
	.align		4
        /*0014*/ 	.word	0xfffffffd
	.align		4
        /*0018*/ 	.word	0x00000000
	.align		4
        /*001c*/ 	.word	0xfffffffc


//--------------------- .text._Z15MatrixMulKernelPfS_S_i --------------------------
	.section	.text._Z15MatrixMulKernelPfS_S_i,"ax",@progbits
	.align	128
        .global         _Z15MatrixMulKernelPfS_S_i
        .type           _Z15MatrixMulKernelPfS_S_i,@function
        .size           _Z15MatrixMulKernelPfS_S_i,(.L_x_3 - _Z15MatrixMulKernelPfS_S_i)
        .other          _Z15MatrixMulKernelPfS_S_i,@"STO_CUDA_ENTRY STV_DEFAULT"
_Z15MatrixMulKernelPfS_S_i:
.text._Z15MatrixMulKernelPfS_S_i:
[----:B------:R-:W-:Y:S01]  /*0000*/  LDC R1, c[0x0][0x37c] ;  /* 0x0000df00ff017b82 */ /* 0x000fe20000000800 */
[----:B------:R-:W0:Y:S07]  /*0010*/  S2R R5, SR_CTAID.Y ;  /* 0x0000000000057919 */ /* 0x000e2e0000002600 */
[----:B------:R-:W1:Y:S01]  /*0020*/  LDC R0, c[0x0][0x398] ;  /* 0x0000e600ff007b82 */ /* 0x000e620000000800 */
[----:B------:R-:W0:Y:S01]  /*0030*/  S2R R8, SR_TID.Y ;  /* 0x0000000000087919 */ /* 0x000e220000002200 */
[----:B------:R-:W2:Y:S01]  /*0040*/  S2R R4, SR_CTAID.X ;  /* 0x0000000000047919 */ /* 0x000ea20000002500 */
[----:B------:R-:W2:Y:S01]  /*0050*/  S2R R7, SR_TID.X ;  /* 0x0000000000077919 */ /* 0x000ea20000002100 */
[----:B0-----:R-:W-:-:S02]  /*0060*/  LEA R5, R5, R8, 0x5 ;  /* 0x0000000805057211 */ /* 0x001fc400078e28ff */
[----:B--2---:R-:W-:-:S04]  /*0070*/  LEA R2, R4, R7, 0x5 ;  /* 0x0000000704027211 */ /* 0x004fc800078e28ff */
[----:B------:R-:W-:-:S04]  /*0080*/  VIMNMX R3, PT, PT, R5, R2, !PT ;  /* 0x0000000205037248 */ /* 0x000fc80007fe0100 */
[----:B-1----:R-:W-:-:S13]  /*0090*/  ISETP.GE.AND P0, PT, R3, R0, PT ;  /* 0x000000000300720c */ /* 0x002fda0003f06270 */
[----:B------:R-:W-:Y:S05]  /*00a0*/  @P0 EXIT ;  /* 0x000000000000094d */ /* 0x000fea0003800000 */
[----:B------:R-:W0:Y:S01]  /*00b0*/  LDC.64 R22, c[0x0][0x390] ;  /* 0x0000e400ff167b82 */ /* 0x000e220000000a00 */
[----:B------:R-:W-:Y:S01]  /*00c0*/  ISETP.GE.U32.AND P0, PT, R0, 0x20, PT ;  /* 0x000000200000780c */ /* 0x000fe20003f06070 */
[----:B------:R-:W-:Y:S01]  /*00d0*/  IMAD R3, R5, R0, R2 ;  /* 0x0000000005037224 */ /* 0x000fe200078e0202 */
[----:B------:R-:W1:Y:S01]  /*00e0*/  LDCU.64 UR8, c[0x0][0x358] ;  /* 0x00006b00ff0877ac */ /* 0x000e620008000a00 */
[----:B------:R-:W-:Y:S02]  /*00f0*/  HFMA2 R11, -RZ, RZ, 0, 0 ;  /* 0x00000000ff0b7431 */ /* 0x000fe400000001ff */
[----:B0-----:R-:W-:-:S08]  /*0100*/  IMAD.WIDE.U32 R22, R3, 0x4, R22 ;  /* 0x0000000403167825 */ /* 0x001fd000078e0016 */
[----:B-1----:R-:W-:Y:S05]  /*0110*/  @!P0 BRA `(.L_x_0) ;  /* 0x0000000400988947 */ /* 0x002fea0003800000 */
[----:B------:R-:W0:Y:S01]  /*0120*/  S2UR UR6, SR_CgaCtaId ;  /* 0x00000000000679c3 */ /* 0x000e220000008800 */
[----:B------:R-:W-:Y:S01]  /*0130*/  UMOV UR4, 0x400 ;  /* 0x0000040000047882 */ /* 0x000fe20000000000 */
[-CC-:B------:R-:W-:Y:S01]  /*0140*/  IMAD R3, R8, R0.reuse, R7.reuse ;  /* 0x0000000008037224 */ /* 0x180fe200078e0207 */
[----:B------:R-:W-:Y:S01]  /*0150*/  UIADD3 UR5, UPT, UPT, UR4, 0x1000, URZ ;  /* 0x0000100004057890 */ /* 0x000fe2000fffe0ff */
[----:B------:R-:W-:Y:S01]  /*0160*/  IMAD R2, R5, R0, R7 ;  /* 0x0000000005027224 */ /* 0x000fe200078e0207 */
[----:B------:R-:W-:Y:S02]  /*0170*/  MOV R11, RZ ;  /* 0x000000ff000b7202 */ /* 0x000fe40000000f00 */
[----:B------:R-:W-:Y:S01]  /*0180*/  LEA R3, R4, R3, 0x5 ;  /* 0x0000000304037211 */ /* 0x000fe200078e28ff */
[----:B------:R-:W1:Y:S01]  /*0190*/  LDC.64 R20, c[0x0][0x380] ;  /* 0x0000e000ff147b82 */ /* 0x000e620000000a00 */
[----:B------:R-:W-:-:S04]  /*01a0*/  SHF.R.U32.HI R4, RZ, 0x5, R0 ;  /* 0x00000005ff047819 */ /* 0x000fc80000011600 */
[----:B------:R-:W-:-:S03]  /*01b0*/  IADD3 R4, PT, PT, -R4, RZ, RZ ;  /* 0x000000ff04047210 */ /* 0x000fc60007ffe1ff */
[----:B------:R-:W2:Y:S01]  /*01c0*/  LDC.64 R18, c[0x0][0x388] ;  /* 0x0000e200ff127b82 */ /* 0x000ea20000000a00 */
[----:B0-----:R-:W-:Y:S02]  /*01d0*/  ULEA UR4, UR6, UR4, 0x18 ;  /* 0x0000000406047291 */ /* 0x001fe4000f8ec0ff */
[----:B------:R-:W-:-:S04]  /*01e0*/  ULEA UR5, UR6, UR5, 0x18 ;  /* 0x0000000506057291 */ /* 0x000fc8000f8ec0ff */
[C---:B------:R-:W-:Y:S02]  /*01f0*/  LEA R16, R8.reuse, UR4, 0x7 ;  /* 0x0000000408107c11 */ /* 0x040fe4000f8e38ff */
[C---:B------:R-:W-:Y:S02]  /*0200*/  LEA R6, R7.reuse, UR5, 0x2 ;  /* 0x0000000507067c11 */ /* 0x040fe4000f8e10ff */
[----:B------:R-:W-:Y:S02]  /*0210*/  LEA R7, R7, R16, 0x2 ;  /* 0x0000001007077211 */ /* 0x000fe400078e10ff */
[----:B------:R-:W-:-:S07]  /*0220*/  LEA R5, R8, R6, 0x7 ;  /* 0x0000000608057211 */ /* 0x000fce00078e38ff */
.L_x_1:
[----:B-1----:R-:W-:-:S04]  /*0230*/  IMAD.WIDE R24, R2, 0x4, R20 ;  /* 0x0000000402187825 */ /* 0x002fc800078e0214 */
[----:B--2---:R-:W-:Y:S02]  /*0240*/  IMAD.WIDE.U32 R8, R3, 0x4, R18 ;  /* 0x0000000403087825 */ /* 0x004fe400078e0012 */
[----:B------:R-:W2:Y:S04]  /*0250*/  LDG.E R24, desc[UR8][R24.64] ;  /* 0x0000000818187981 */ /* 0x000ea8000c1e1900 */
[----:B------:R-:W3:Y:S01]  /*0260*/  LDG.E R26, desc[UR8][R8.64] ;  /* 0x00000008081a7981 */ /* 0x000ee2000c1e1900 */
[----:B------:R-:W-:Y:S02]  /*0270*/  IADD3 R4, PT, PT, R4, 0x1, RZ ;  /* 0x0000000104047810 */ /* 0x000fe40007ffe0ff */
[----:B------:R-:W-:Y:S02]  /*0280*/  IADD3 R2, PT, PT, R2, 0x20, RZ ;  /* 0x0000002002027810 */ /* 0x000fe40007ffe0ff */
[----:B------:R-:W-:-:S02]  /*0290*/  ISETP.NE.AND P0, PT, R4, RZ, PT ;  /* 0x000000ff0400720c */ /* 0x000fc40003f05270 */
[----:B------:R-:W-:Y:S01]  /*02a0*/  LEA R3, R0, R3, 0x5 ;  /* 0x0000000300037211 */ /* 0x000fe200078e28ff */
[----:B--2---:R-:W-:Y:S04]  /*02b0*/  STS [R7], R24 ;  /* 0x0000001807007388 */ /* 0x004fe80000000800 */
[----:B---3--:R-:W-:Y:S01]  /*02c0*/  STS [R5], R26 ;  /* 0x0000001a05007388 */ /* 0x008fe20000000800 */
[----:B------:R-:W-:Y:S06]  /*02d0*/  BAR.SYNC.DEFER_BLOCKING 0x0 ;  /* 0x0000000000007b1d */ /* 0x000fec0000010000 */
[----:B------:R-:W-:Y:S04]  /*02e0*/  LDS R10, [R6] ;  /* 0x00000000060a7984 */ /* 0x000fe80000000800 */
[----:B------:R-:W0:Y:S04]  /*02f0*/  LDS.128 R12, [R16] ;  /* 0x00000000100c7984 */ /* 0x000e280000000c00 */
[----:B------:R-:W1:Y:S04]  /*0300*/  LDS R27, [R6+0x80] ;  /* 0x00008000061b7984 */ /* 0x000e680000000800 */
[----:B------:R-:W2:Y:S04]  /*0310*/  LDS R17, [R6+0x100] ;  /* 0x0001000006117984 */ /* 0x000ea80000000800 */
[----:B------:R-:W3:Y:S04]  /*0320*/  LDS R29, [R6+0x180] ;  /* 0x00018000061d7984 */ /* 0x000ee80000000800 */
[----:B------:R-:W-:Y:S01]  /*0330*/  LDS R25, [R6+0x380] ;  /* 0x0003800006197984 */ /* 0x000fe20000000800 */
[----:B0-----:R-:W-:-:S03]  /*0340*/  FFMA R10, R12, R10, R11 ;  /* 0x0000000a0c0a7223 */ /* 0x001fc6000000000b */
[----:B------:R-:W-:Y:S01]  /*0350*/  LDS R12, [R6+0x280] ;  /* 0x00028000060c7984 */ /* 0x000fe20000000800 */
[----:B-1----:R-:W-:-:S03]  /*0360*/  FFMA R28, R27, R13, R10 ;  /* 0x0000000d1b1c7223 */ /* 0x002fc6000000000a */
[----:B------:R-:W-:Y:S01]  /*0370*/  LDS R13, [R6+0x200] ;  /* 0x00020000060d7984 */ /* 0x000fe20000000800 */
[----:B--2---:R-:W-:-:S03]  /*0380*/  FFMA R14, R17, R14, R28 ;  /* 0x0000000e110e7223 */ /* 0x004fc6000000001c */
[----:B------:R-:W0:Y:S01]  /*0390*/  LDS.128 R8, [R16+0x10] ;  /* 0x0000100010087984 */ /* 0x000e220000000c00 */
[----:B---3--:R-:W-:-:S03]  /*03a0*/  FFMA R15, R29, R15, R14 ;  /* 0x0000000f1d0f7223 */ /* 0x008fc6000000000e */
[----:B------:R-:W1:Y:S01]  /*03b0*/  LDS R17, [R6+0x300] ;  /* 0x0003000006117984 */ /* 0x000e620000000800 */
[----:B0-----:R-:W-:-:S03]  /*03c0*/  FFMA R13, R8, R13, R15 ;  /* 0x0000000d080d7223 */ /* 0x001fc6000000000f */
[----:B------:R-:W-:Y:S01]  /*03d0*/  LDS R8, [R6+0x480] ;  /* 0x0004800006087984 */ /* 0x000fe20000000800 */
[----:B------:R-:W-:-:S03]  /*03e0*/  FFMA R24, R12, R9, R13 ;  /* 0x000000090c187223 */ /* 0x000fc6000000000d */
[----:B------:R-:W-:Y:S01]  /*03f0*/  LDS R9, [R6+0x400] ;  /* 0x0004000006097984 */ /* 0x000fe20000000800 */
[----:B-1----:R-:W-:-:S03]  /*0400*/  FFMA R10, R17, R10, R24 ;  /* 0x0000000a110a7223 */ /* 0x002fc60000000018 */
[----:B------:R-:W0:Y:S01]  /*0410*/  LDS.128 R12, [R16+0x20] ;  /* 0x00002000100c7984 */ /* 0x000e220000000c00 */
[----:B------:R-:W-:-:S03]  /*0420*/  FFMA R11, R25, R11, R10 ;  /* 0x0000000b190b7223 */ /* 0x000fc6000000000a */
[----:B------:R-:W1:Y:S04]  /*0430*/  LDS R17, [R6+0x500] ;  /* 0x0005000006117984 */ /* 0x000e680000000800 */
[----:B------:R-:W2:Y:S01]  /*0440*/  LDS R25, [R6+0x580] ;  /* 0x0005800006197984 */ /* 0x000ea20000000800 */
[----:B0-----:R-:W-:-:S03]  /*0450*/  FFMA R9, R12, R9, R11 ;  /* 0x000000090c097223 */ /* 0x001fc6000000000b */
[----:B------:R-:W-:Y:S01]  /*0460*/  LDS R12, [R6+0x680] ;  /* 0x00068000060c7984 */ /* 0x000fe20000000800 */
[----:B------:R-:W-:-:S03]  /*0470*/  FFMA R24, R8, R13, R9 ;  /* 0x0000000d08187223 */ /* 0x000fc60000000009 */
[----:B------:R-:W-:Y:S01]  /*0480*/  LDS R13, [R6+0x600] ;  /* 0x00060000060d7984 */ /* 0x000fe20000000800 */
[----:B-1----:R-:W-:-:S03]  /*0490*/  FFMA R14, R17, R14, R24 ;  /* 0x0000000e110e7223 */ /* 0x002fc60000000018 */
[----:B------:R-:W0:Y:S01]  /*04a0*/  LDS.128 R8, [R16+0x30] ;  /* 0x0000300010087984 */ /* 0x000e220000000c00 */
[----:B--2---:R-:W-:-:S03]  /*04b0*/  FFMA R15, R25, R15, R14 ;  /* 0x0000000f190f7223 */ /* 0x004fc6000000000e */
        /* <DEDUP_REMOVED lines=19> */
[----:B------:R-:W-:Y:S04]  /*05f0*/  LDS R24, [R6+0xc80] ;  /* 0x000c800006187984 */ /* 0x000fe80000000800 */
[----:B------:R-:W-:Y:S01]  /*0600*/  LDS R17, [R6+0xd00] ;  /* 0x000d000006117984 */ /* 0x000fe20000000800 */
[----:B0-----:R-:W-:-:S03]  /*0610*/  FFMA R13, R8, R13, R15 ;  /* 0x0000000d080d7223 */ /* 0x001fc6000000000f */
[----:B------:R-:W0:Y:S01]  /*0620*/  LDS R8, [R6+0xb80] ;  /* 0x000b800006087984 */ /* 0x000e220000000800 */
[----:B------:R-:W-:-:S03]  /*0630*/  FFMA R26, R12, R9, R13 ;  /* 0x000000090c1a7223 */ /* 0x000fc6000000000d */
[----:B------:R-:W-:Y:S01]  /*0640*/  LDS R9, [R6+0xc00] ;  /* 0x000c000006097984 */ /* 0x000fe20000000800 */
[----:B-1----:R-:W-:-:S03]  /*0650*/  FFMA R25, R25, R10, R26 ;  /* 0x0000000a19197223 */ /* 0x002fc6000000001a */
[----:B------:R-:W1:Y:S01]  /*0660*/  LDS.128 R12, [R16+0x60] ;  /* 0x00006000100c7984 */ /* 0x000e620000000c00 */
[----:B0-----:R-:W-:-:S03]  /*0670*/  FFMA R11, R8, R11, R25 ;  /* 0x0000000b080b7223 */ /* 0x001fc60000000019 */
[----:B------:R-:W-:Y:S01]  /*0680*/  LDS R25, [R6+0xf80] ;  /* 0x000f800006197984 */ /* 0x000fe20000000800 */
[----:B-1----:R-:W-:-:S03]  /*0690*/  FFMA R9, R12, R9, R11 ;  /* 0x000000090c097223 */ /* 0x002fc6000000000b */
[----:B------:R-:W0:Y:S01]  /*06a0*/  LDS R12, [R6+0xd80] ;  /* 0x000d8000060c7984 */ /* 0x000e220000000800 */
[----:B------:R-:W-:-:S03]  /*06b0*/  FFMA R26, R24, R13, R9 ;  /* 0x0000000d181a7223 */ /* 0x000fc60000000009 */
[----:B------:R-:W-:Y:S01]  /*06c0*/  LDS R13, [R6+0xe00] ;  /* 0x000e0000060d7984 */ /* 0x000fe20000000800 */
[----:B------:R-:W-:-:S03]  /*06d0*/  FFMA R17, R17, R14, R26 ;  /* 0x0000000e11117223 */ /* 0x000fc6000000001a */
[----:B------:R-:W1:Y:S04]  /*06e0*/  LDS.128 R8, [R16+0x70] ;  /* 0x0000700010087984 */ /* 0x000e680000000c00 */
[----:B------:R-:W2:Y:S04]  /*06f0*/  LDS R24, [R6+0xe80] ;  /* 0x000e800006187984 */ /* 0x000ea80000000800 */
[----:B------:R-:W3:Y:S01]  /*0700*/  LDS R14, [R6+0xf00] ;  /* 0x000f0000060e7984 */ /* 0x000ee20000000800 */
[----:B0-----:R-:W-:-:S04]  /*0710*/  FFMA R15, R12, R15, R17 ;  /* 0x0000000f0c0f7223 */ /* 0x001fc80000000011 */
[----:B-1----:R-:W-:-:S04]  /*0720*/  FFMA R13, R8, R13, R15 ;  /* 0x0000000d080d7223 */ /* 0x002fc8000000000f */
[----:B--2---:R-:W-:-:S04]  /*0730*/  FFMA R9, R24, R9, R13 ;  /* 0x0000000918097223 */ /* 0x004fc8000000000d */
[----:B---3--:R-:W-:-:S04]  /*0740*/  FFMA R10, R14, R10, R9 ;  /* 0x0000000a0e0a7223 */ /* 0x008fc80000000009 */
[----:B------:R-:W-:Y:S01]  /*0750*/  FFMA R11, R25, R11, R10 ;  /* 0x0000000b190b7223 */ /* 0x000fe2000000000a */
[----:B------:R-:W-:Y:S06]  /*0760*/  BAR.SYNC.DEFER_BLOCKING 0x0 ;  /* 0x0000000000007b1d */ /* 0x000fec0000010000 */
[----:B------:R-:W-:Y:S05]  /*0770*/  @P0 BRA `(.L_x_1) ;  /* 0xfffffff800ac0947 */ /* 0x000fea000383ffff */
.L_x_0:
[----:B------:R-:W-:Y:S01]  /*0780*/  STG.E desc[UR8][R22.64], R11 ;  /* 0x0000000b16007986 */ /* 0x000fe2000c101908 */
[----:B------:R-:W-:Y:S05]  /*0790*/  EXIT ;  /* 0x000000000000794d */ /* 0x000fea0003800000 */
.L_x_2:
[----:B------:R-:W-:-:S00]  /*07a0*/  BRA `(.L_x_2) ;  /* 0xfffffffc00fc7947 */ /* 0x000fc0000383ffff */
[----:B------:R-:W-:-:S00]  /*07b0*/  NOP ;  /* 0x0000000000007918 */ /* 0x000fc00000000000 */
        /* <DEDUP_REMOVED lines=12> */
.L_x_3:


//--------------------- .nv.shared._Z15MatrixMulKernelPfS_S_i --------------------------
	.section	.nv.shared._Z15MatrixMulKernelPfS_S_i,"aw",@nobits
	.sectionflags	@""
	.align	4
.nv.shared._Z15MatrixMulKernelPfS_S_i:
	.zero		9216


//--------------------- .nv.shared.reserved.0     --------------------------
	.section	.nv.shared.reserved.0,"aw",@nobits
	.weak		__nv_reservedSMEM_offset_0_alias
	.size		__nv_reservedSMEM_offset_0_alias, 0, 64
	.other		__nv_reservedSMEM_offset_0_alias,@"STO_CUDA_RESERVED_SHARED STV_DEFAULT"
__nv_reservedSMEM_offset_0_alias:
	.zero		0
	.zero		64


//--------------------- .nv.constant0._Z15MatrixMulKernelPfS_S_i --------------------------
	.section	.nv.constant0._Z15MatrixMulKernelPfS_S_i,"a",@progbits
	.sectionflags	@""
	.align	4
.nv.constant0._Z15MatrixMulKernelPfS_S_i:
	.zero		924


//--------------------- SYMBOLS --------------------------

	.type		.nv.reservedSmem.offset0,@object
	.size		.nv.reservedSmem.offset0,0x4
	.type		.nv.reservedSmem.cap,@object
	.size		.nv.reservedSmem.cap,0x4
